//
// Generated by NVIDIA NVVM Compiler
//
// Compiler Build ID: CL-36424714
// Cuda compilation tools, release 13.0, V13.0.88
// Based on NVVM 20.0.0
//

.version 9.0
.target sm_100
.address_size 64

	// .globl	_Z11powerKernelPdi

.visible .entry _Z11powerKernelPdi(
	.param .u64 .ptr .align 1 _Z11powerKernelPdi_param_0,
	.param .u32 _Z11powerKernelPdi_param_1
)
{
	.reg .pred 	%p<7>;
	.reg .b32 	%r<31>;
	.reg .b64 	%rd<11>;
	.reg .b64 	%fd<11>;

	ld.param.u64 	%rd2, [_Z11powerKernelPdi_param_0];
	ld.param.u32 	%r12, [_Z11powerKernelPdi_param_1];
	cvta.to.global.u64 	%rd1, %rd2;
	mov.u32 	%r13, %ntid.x;
	mov.u32 	%r14, %ctaid.x;
	mov.u32 	%r15, %tid.x;
	mad.lo.s32 	%r29, %r13, %r14, %r15;
	mov.u32 	%r16, %nctaid.x;
	mul.lo.s32 	%r2, %r13, %r16;
	setp.ge.s32 	%p1, %r29, %r12;
	@%p1 bra 	$L__BB0_7;
	add.s32 	%r17, %r29, %r2;
	max.s32 	%r18, %r12, %r17;
	setp.lt.s32 	%p2, %r17, %r12;
	selp.u32 	%r19, 1, 0, %p2;
	add.s32 	%r20, %r17, %r19;
	sub.s32 	%r21, %r18, %r20;
	div.u32 	%r22, %r21, %r2;
	add.s32 	%r3, %r22, %r19;
	and.b32  	%r23, %r3, 3;
	setp.eq.s32 	%p3, %r23, 3;
	@%p3 bra 	$L__BB0_4;
	add.s32 	%r24, %r3, 1;
	and.b32  	%r25, %r24, 3;
	neg.s32 	%r27, %r25;
$L__BB0_3:
	.pragma "nounroll";
	mul.wide.s32 	%rd3, %r29, 8;
	add.s64 	%rd4, %rd1, %rd3;
	ld.global.f64 	%fd1, [%rd4];
	mul.f64 	%fd2, %fd1, %fd1;
	st.global.f64 	[%rd4], %fd2;
	add.s32 	%r29, %r29, %r2;
	add.s32 	%r27, %r27, 1;
	setp.ne.s32 	%p4, %r27, 0;
	@%p4 bra 	$L__BB0_3;
$L__BB0_4:
	setp.lt.u32 	%p5, %r3, 3;
	@%p5 bra 	$L__BB0_7;
	mul.wide.s32 	%rd7, %r2, 8;
	shl.b32 	%r26, %r2, 2;
$L__BB0_6:
	mul.wide.s32 	%rd5, %r29, 8;
	add.s64 	%rd6, %rd1, %rd5;
	ld.global.f64 	%fd3, [%rd6];
	mul.f64 	%fd4, %fd3, %fd3;
	st.global.f64 	[%rd6], %fd4;
	add.s64 	%rd8, %rd6, %rd7;
	ld.global.f64 	%fd5, [%rd8];
	mul.f64 	%fd6, %fd5, %fd5;
	st.global.f64 	[%rd8], %fd6;
	add.s64 	%rd9, %rd8, %rd7;
	ld.global.f64 	%fd7, [%rd9];
	mul.f64 	%fd8, %fd7, %fd7;
	st.global.f64 	[%rd9], %fd8;
	add.s64 	%rd10, %rd9, %rd7;
	ld.global.f64 	%fd9, [%rd10];
	mul.f64 	%fd10, %fd9, %fd9;
	st.global.f64 	[%rd10], %fd10;
	add.s32 	%r29, %r26, %r29;
	setp.lt.s32 	%p6, %r29, %r12;
	@%p6 bra 	$L__BB0_6;
$L__BB0_7:
	ret;

}


// ===== COMPILED SASS (sm_100) =====

	.target	sm_100

	.elftype	@"ET_EXEC"


//--------------------- .note.nv.tkinfo           --------------------------
	.section	.note.nv.tkinfo,"",@"SHT_NOTE"
	.sectionflags	@"SHF_NOTE_NV_TKINFO"
	.tkinfo
        /*0018*/ 	.word	0x00000002
        /*0030*/ 	.string	""
        /*0030*/ 	.string	"ptxas"
        /*0030*/ 	.string	"Cuda compilation tools, release 13.0, V13.0.88"
        /*0030*/ 	.string	"Build cuda_13.0.r13.0/compiler.36424714_0"
        /*0030*/ 	.string	"-arch sm_100 -m 64 "



//--------------------- .note.nv.cuinfo           --------------------------
	.section	.note.nv.cuinfo,"",@"SHT_NOTE"
	.sectionflags	@"SHF_NOTE_NV_CUINFO"
        /*0018*/ 	.short	0x0002
        /*001a*/ 	.short	0x0064
        /*001c*/ 	.short	0x0082
	.zero		2


//--------------------- .nv.info                  --------------------------
	.section	.nv.info,"",@"SHT_CUDA_INFO"
	.align	4


	//----- nvinfo : EIATTR_REGCOUNT
	.align		4
        /*0000*/ 	.byte	0x04, 0x2f
        /*0002*/ 	.short	(.L_1 - .L_0)
	.align		4
.L_0:
        /*0004*/ 	.word	index@(_Z11powerKernelPdi)
        /*0008*/ 	.word	0x00000018


	//----- nvinfo : EIATTR_FRAME_SIZE
	.align		4
.L_1:
        /*000c*/ 	.byte	0x04, 0x11
        /*000e*/ 	.short	(.L_3 - .L_2)
	.align		4
.L_2:
        /*0010*/ 	.word	index@(_Z11powerKernelPdi)
        /*0014*/ 	.word	0x00000000


	//----- nvinfo : EIATTR_MIN_STACK_SIZE
	.align		4
.L_3:
        /*0018*/ 	.byte	0x04, 0x12
        /*001a*/ 	.short	(.L_5 - .L_4)
	.align		4
.L_4:
        /*001c*/ 	.word	index@(_Z11powerKernelPdi)
        /*0020*/ 	.word	0x00000000
.L_5:


//--------------------- .nv.compat                --------------------------
	.section	.nv.compat,"",@"SHT_CUDA_COMPAT_INFO"
	.align	4
        /*0000*/ 	.byte	0x02, 0x09, 0x00, 0x00, 0x02, 0x02, 0x01, 0x00, 0x02, 0x05, 0x05, 0x00, 0x03, 0x07, 0x01, 0x01
        /*0010*/ 	.byte	0x02, 0x03, 0x00, 0x00, 0x02, 0x06, 0x01, 0x00, 0x04, 0x0b, 0x08, 0x00, 0x01, 0x00, 0x00, 0x00
        /*0020*/ 	.byte	0x00, 0x00, 0x00, 0x00


//--------------------- .nv.info._Z11powerKernelPdi --------------------------
	.section	.nv.info._Z11powerKernelPdi,"",@"SHT_CUDA_INFO"
	.sectionflags	@""
	.align	4


	//----- nvinfo : EIATTR_CUDA_API_VERSION
	.align		4
        /*0000*/ 	.byte	0x04, 0x37
        /*0002*/ 	.short	(.L_7 - .L_6)
.L_6:
        /*0004*/ 	.word	0x00000082


	//----- nvinfo : EIATTR_KPARAM_INFO
	.align		4
.L_7:
        /*0008*/ 	.byte	0x04, 0x17
        /*000a*/ 	.short	(.L_9 - .L_8)
.L_8:
        /*000c*/ 	.word	0x00000000
        /*0010*/ 	.short	0x0001
        /*0012*/ 	.short	0x0008
        /*0014*/ 	.byte	0x00, 0xf0, 0x11, 0x00


	//----- nvinfo : EIATTR_KPARAM_INFO
	.align		4
.L_9:
        /*0018*/ 	.byte	0x04, 0x17
        /*001a*/ 	.short	(.L_11 - .L_10)
.L_10:
        /*001c*/ 	.word	0x00000000
        /*0020*/ 	.short	0x0000
        /*0022*/ 	.short	0x0000
        /*0024*/ 	.byte	0x00, 0xf5, 0x21, 0x00


	//----- nvinfo : EIATTR_SPARSE_MMA_MASK
	.align		4
.L_11:
        /*0028*/ 	.byte	0x03, 0x50
        /*002a*/ 	.short	0x0000


	//----- nvinfo : EIATTR_MAXREG_COUNT
	.align		4
        /*002c*/ 	.byte	0x03, 0x1b
        /*002e*/ 	.short	0x00ff


	//----- nvinfo : EIATTR_MERCURY_ISA_VERSION
	.align		4
        /*0030*/ 	.byte	0x03, 0x5f
        /*0032*/ 	.short	0x0101


	//----- nvinfo : EIATTR_VRC_CTA_INIT_COUNT
	.align		4
        /*0034*/ 	.byte	0x02, 0x4a
	.zero		1
	.zero		1


	//----- nvinfo : EIATTR_EXIT_INSTR_OFFSETS
	.align		4
        /*0038*/ 	.byte	0x04, 0x1c
        /*003a*/ 	.short	(.L_13 - .L_12)


	//   ....[0]....
.L_12:
        /*003c*/ 	.word	0x00000090


	//   ....[1]....
        /*0040*/ 	.word	0x00000360


	//   ....[2]....
        /*0044*/ 	.word	0x000004a0


	//----- nvinfo : EIATTR_CRS_STACK_SIZE
	.align		4
.L_13:
        /*0048*/ 	.byte	0x04, 0x1e
        /*004a*/ 	.short	(.L_15 - .L_14)
.L_14:
        /*004c*/ 	.word	0x00000000


	//----- nvinfo : EIATTR_CBANK_PARAM_SIZE
	.align		4
.L_15:
        /*0050*/ 	.byte	0x03, 0x19
        /*0052*/ 	.short	0x000c


	//----- nvinfo : EIATTR_PARAM_CBANK
	.align		4
        /*0054*/ 	.byte	0x04, 0x0a
        /*0056*/ 	.short	(.L_17 - .L_16)
	.align		4
.L_16:
        /*0058*/ 	.word	index@(.nv.constant0._Z11powerKernelPdi)
        /*005c*/ 	.short	0x0380
        /*005e*/ 	.short	0x000c


	//----- nvinfo : EIATTR_SW_WAR
	.align		4
.L_17:
        /*0060*/ 	.byte	0x04, 0x36
        /*0062*/ 	.short	(.L_19 - .L_18)
.L_18:
        /*0064*/ 	.word	0x00000008
.L_19:


//--------------------- .nv.callgraph             --------------------------
	.section	.nv.callgraph,"",@"SHT_CUDA_CALLGRAPH"
	.align	4
	.sectionentsize	8
	.align		4
        /*0000*/ 	.word	0x00000000
	.align		4
        /*0004*/ 	.word	0xffffffff
	.align		4
        /*0008*/ 	.word	0x00000000
	.align		4
        /*000c*/ 	.word	0xfffffffe
	.align		4
        /*0010*/ 	.word	0x00000000
	.align		4
        /*0014*/ 	.word	0xfffffffd
	.align		4
        /*0018*/ 	.word	0x00000000
	.align		4
        /*001c*/ 	.word	0xfffffffc


//--------------------- .text._Z11powerKernelPdi  --------------------------
	.section	.text._Z11powerKernelPdi,"ax",@progbits
	.align	128
        .global         _Z11powerKernelPdi
        .type           _Z11powerKernelPdi,@function
        .size           _Z11powerKernelPdi,(.L_x_5 - _Z11powerKernelPdi)
        .other          _Z11powerKernelPdi,@"STO_CUDA_ENTRY STV_DEFAULT"
_Z11powerKernelPdi:
.text._Z11powerKernelPdi:
[----:B------:R-:W-:Y:S01]  /*0000*/  LDC R1, c[0x0][0x37c] ;  /* 0x0000df00ff017b82 */ /* 0x000fe20000000800 */
[----:B------:R-:W0:Y:S01]  /*0010*/  S2R R5, SR_CTAID.X ;  /* 0x0000000000057919 */ /* 0x000e220000002500 */
[----:B------:R-:W0:Y:S06]  /*0020*/  LDCU UR4, c[0x0][0x360] ;  /* 0x00006c00ff0477ac */ /* 0x000e2c0008000800 */
[----:B------:R-:W1:Y:S01]  /*0030*/  LDC R2, c[0x0][0x370] ;  /* 0x0000dc00ff027b82 */ /* 0x000e620000000800 */
[----:B------:R-:W0:Y:S01]  /*0040*/  S2R R0, SR_TID.X ;  /* 0x0000000000007919 */ /* 0x000e220000002100 */
[----:B------:R-:W2:Y:S01]  /*0050*/  LDCU UR6, c[0x0][0x388] ;  /* 0x00007100ff0677ac */ /* 0x000ea20008000800 */
[----:B0-----:R-:W-:-:S02]  /*0060*/  IMAD R5, R5, UR4, R0 ;  /* 0x0000000405057c24 */ /* 0x001fc4000f8e0200 */
[----:B-1----:R-:W-:-:S03]  /*0070*/  IMAD R0, R2, UR4, RZ ;  /* 0x0000000402007c24 */ /* 0x002fc6000f8e02ff */
[----:B--2---:R-:W-:-:S13]  /*0080*/  ISETP.GE.AND P0, PT, R5, UR6, PT ;  /* 0x0000000605007c0c */ /* 0x004fda000bf06270 */
[----:B------:R-:W-:Y:S05]  /*0090*/  @P0 EXIT ;  /* 0x000000000000094d */ /* 0x000fea0003800000 */
[----:B------:R-:W0:Y:S01]  /*00a0*/  I2F.U32.RP R8, R0 ;  /* 0x0000000000087306 */ /* 0x000e220000209000 */
[C---:B------:R-:W-:Y:S01]  /*00b0*/  IADD3 R4, PT, PT, R0.reuse, R5, RZ ;  /* 0x0000000500047210 */ /* 0x040fe20007ffe0ff */
[----:B------:R-:W-:Y:S01]  /*00c0*/  IMAD.MOV R9, RZ, RZ, -R0 ;  /* 0x000000ffff097224 */ /* 0x000fe200078e0a00 */
[----:B------:R-:W-:Y:S01]  /*00d0*/  ISETP.NE.U32.AND P2, PT, R0, RZ, PT ;  /* 0x000000ff0000720c */ /* 0x000fe20003f45070 */
[----:B------:R-:W1:Y:S01]  /*00e0*/  LDCU.64 UR4, c[0x0][0x358] ;  /* 0x00006b00ff0477ac */ /* 0x000e620008000a00 */
[C---:B------:R-:W-:Y:S01]  /*00f0*/  ISETP.GE.AND P0, PT, R4.reuse, UR6, PT ;  /* 0x0000000604007c0c */ /* 0x040fe2000bf06270 */
[----:B------:R-:W-:Y:S01]  /*0100*/  BSSY.RECONVERGENT B0, `(.L_x_0) ;  /* 0x0000025000007945 */ /* 0x000fe20003800200 */
[----:B------:R-:W-:Y:S02]  /*0110*/  VIMNMX R7, PT, PT, R4, UR6, !PT ;  /* 0x0000000604077c48 */ /* 0x000fe4000ffe0100 */
[----:B------:R-:W-:-:S04]  /*0120*/  SEL R6, RZ, 0x1, P0 ;  /* 0x00000001ff067807 */ /* 0x000fc80000000000 */
[----:B------:R-:W-:Y:S01]  /*0130*/  IADD3 R7, PT, PT, R7, -R4, -R6 ;  /* 0x8000000407077210 */ /* 0x000fe20007ffe806 */
[----:B0-----:R-:W0:Y:S02]  /*0140*/  MUFU.RCP R8, R8 ;  /* 0x0000000800087308 */ /* 0x001e240000001000 */
[----:B0-----:R-:W-:-:S06]  /*0150*/  VIADD R2, R8, 0xffffffe ;  /* 0x0ffffffe08027836 */ /* 0x001fcc0000000000 */
[----:B------:R0:W2:Y:S02]  /*0160*/  F2I.FTZ.U32.TRUNC.NTZ R3, R2 ;  /* 0x0000000200037305 */ /* 0x0000a4000021f000 */
[----:B0-----:R-:W-:Y:S02]  /*0170*/  IMAD.MOV.U32 R2, RZ, RZ, RZ ;  /* 0x000000ffff027224 */ /* 0x001fe400078e00ff */
[----:B--2---:R-:W-:-:S04]  /*0180*/  IMAD R9, R9, R3, RZ ;  /* 0x0000000309097224 */ /* 0x004fc800078e02ff */
[----:B------:R-:W-:-:S06]  /*0190*/  IMAD.HI.U32 R8, R3, R9, R2 ;  /* 0x0000000903087227 */ /* 0x000fcc00078e0002 */
[----:B------:R-:W-:-:S04]  /*01a0*/  IMAD.HI.U32 R9, R8, R7, RZ ;  /* 0x0000000708097227 */ /* 0x000fc800078e00ff */
[----:B------:R-:W-:-:S04]  /*01b0*/  IMAD.MOV R2, RZ, RZ, -R9 ;  /* 0x000000ffff027224 */ /* 0x000fc800078e0a09 */
[----:B------:R-:W-:Y:S02]  /*01c0*/  IMAD R7, R0, R2, R7 ;  /* 0x0000000200077224 */ /* 0x000fe400078e0207 */
[----:B------:R-:W0:Y:S03]  /*01d0*/  LDC.64 R2, c[0x0][0x380] ;  /* 0x0000e000ff027b82 */ /* 0x000e260000000a00 */
[----:B------:R-:W-:-:S13]  /*01e0*/  ISETP.GE.U32.AND P0, PT, R7, R0, PT ;  /* 0x000000000700720c */ /* 0x000fda0003f06070 */
[----:B------:R-:W-:Y:S01]  /*01f0*/  @P0 IADD3 R7, PT, PT, -R0, R7, RZ ;  /* 0x0000000700070210 */ /* 0x000fe20007ffe1ff */
[----:B------:R-:W-:-:S03]  /*0200*/  @P0 VIADD R9, R9, 0x1 ;  /* 0x0000000109090836 */ /* 0x000fc60000000000 */
[----:B------:R-:W-:-:S13]  /*0210*/  ISETP.GE.U32.AND P1, PT, R7, R0, PT ;  /* 0x000000000700720c */ /* 0x000fda0003f26070 */
[----:B------:R-:W-:Y:S02]  /*0220*/  @P1 IADD3 R9, PT, PT, R9, 0x1, RZ ;  /* 0x0000000109091810 */ /* 0x000fe40007ffe0ff */
[----:B------:R-:W-:-:S05]  /*0230*/  @!P2 LOP3.LUT R9, RZ, R0, RZ, 0x33, !PT ;  /* 0x00000000ff09a212 */ /* 0x000fca00078e33ff */
[----:B------:R-:W-:-:S05]  /*0240*/  IMAD.IADD R4, R6, 0x1, R9 ;  /* 0x0000000106047824 */ /* 0x000fca00078e0209 */
[C---:B------:R-:W-:Y:S02]  /*0250*/  LOP3.LUT R6, R4.reuse, 0x3, RZ, 0xc0, !PT ;  /* 0x0000000304067812 */ /* 0x040fe400078ec0ff */
[----:B------:R-:W-:Y:S02]  /*0260*/  ISETP.GE.U32.AND P1, PT, R4, 0x3, PT ;  /* 0x000000030400780c */ /* 0x000fe40003f26070 */
[----:B------:R-:W-:-:S13]  /*0270*/  ISETP.NE.AND P0, PT, R6, 0x3, PT ;  /* 0x000000030600780c */ /* 0x000fda0003f05270 */
[----:B01----:R-:W-:Y:S05]  /*0280*/  @!P0 BRA `(.L_x_1) ;  /* 0x0000000000308947 */ /* 0x003fea0003800000 */
[----:B------:R-:W0:Y:S01]  /*0290*/  LDC.64 R10, c[0x0][0x380] ;  /* 0x0000e000ff0a7b82 */ /* 0x000e220000000a00 */
[----:B------:R-:W-:-:S04]  /*02a0*/  IADD3 R4, PT, PT, R4, 0x1, RZ ;  /* 0x0000000104047810 */ /* 0x000fc80007ffe0ff */
[----:B------:R-:W-:-:S05]  /*02b0*/  LOP3.LUT R4, R4, 0x3, RZ, 0xc0, !PT ;  /* 0x0000000304047812 */ /* 0x000fca00078ec0ff */
[----:B------:R-:W-:-:S07]  /*02c0*/  IMAD.MOV R4, RZ, RZ, -R4 ;  /* 0x000000ffff047224 */ /* 0x000fce00078e0a04 */
.L_x_2:
[----:B01----:R-:W-:-:S05]  /*02d0*/  IMAD.WIDE R6, R5, 0x8, R10 ;  /* 0x0000000805067825 */ /* 0x003fca00078e020a */
[----:B------:R-:W2:Y:S01]  /*02e0*/  LDG.E.64 R8, desc[UR4][R6.64] ;  /* 0x0000000406087981 */ /* 0x000ea2000c1e1b00 */
[----:B------:R-:W-:Y:S01]  /*02f0*/  IADD3 R4, PT, PT, R4, 0x1, RZ ;  /* 0x0000000104047810 */ /* 0x000fe20007ffe0ff */
[----:B------:R-:W-:-:S03]  /*0300*/  IMAD.IADD R5, R0, 0x1, R5 ;  /* 0x0000000100057824 */ /* 0x000fc600078e0205 */
[----:B------:R-:W-:Y:S01]  /*0310*/  ISETP.NE.AND P0, PT, R4, RZ, PT ;  /* 0x000000ff0400720c */ /* 0x000fe20003f05270 */
[----:B--2---:R-:W-:-:S07]  /*0320*/  DMUL R8, R8, R8 ;  /* 0x0000000808087228 */ /* 0x004fce0000000000 */
[----:B------:R1:W-:Y:S05]  /*0330*/  STG.E.64 desc[UR4][R6.64], R8 ;  /* 0x0000000806007986 */ /* 0x0003ea000c101b04 */
[----:B------:R-:W-:Y:S05]  /*0340*/  @P0 BRA `(.L_x_2) ;  /* 0xfffffffc00e00947 */ /* 0x000fea000383ffff */
.L_x_1:
[----:B------:R-:W-:Y:S05]  /*0350*/  BSYNC.RECONVERGENT B0 ;  /* 0x0000000000007941 */ /* 0x000fea0003800200 */
.L_x_0:
[----:B------:R-:W-:Y:S05]  /*0360*/  @!P1 EXIT ;  /* 0x000000000000994d */ /* 0x000fea0003800000 */
.L_x_3:
[----:B0-----:R-:W-:-:S05]  /*0370*/  IMAD.WIDE R20, R5, 0x8, R2 ;  /* 0x0000000805147825 */ /* 0x001fca00078e0202 */
[----:B-1----:R-:W2:Y:S01]  /*0380*/  LDG.E.64 R6, desc[UR4][R20.64] ;  /* 0x0000000414067981 */ /* 0x002ea2000c1e1b00 */
[----:B------:R-:W-:Y:S01]  /*0390*/  IMAD.WIDE R8, R0, 0x8, R20 ;  /* 0x0000000800087825 */ /* 0x000fe200078e0214 */
[----:B--2---:R-:W-:-:S07]  /*03a0*/  DMUL R6, R6, R6 ;  /* 0x0000000606067228 */ /* 0x004fce0000000000 */
[----:B------:R0:W-:Y:S04]  /*03b0*/  STG.E.64 desc[UR4][R20.64], R6 ;  /* 0x0000000614007986 */ /* 0x0001e8000c101b04 */
[----:B------:R-:W2:Y:S01]  /*03c0*/  LDG.E.64 R10, desc[UR4][R8.64] ;  /* 0x00000004080a7981 */ /* 0x000ea2000c1e1b00 */
        /* <DEDUP_REMOVED lines=8> */
[----:B------:R-:W-:-:S04]  /*0450*/  LEA R5, R0, R5, 0x2 ;  /* 0x0000000500057211 */ /* 0x000fc800078e10ff */
[----:B------:R-:W-:Y:S01]  /*0460*/  ISETP.GE.AND P0, PT, R5, UR6, PT ;  /* 0x0000000605007c0c */ /* 0x000fe2000bf06270 */
[----:B--2---:R-:W-:-:S07]  /*0470*/  DMUL R18, R18, R18 ;  /* 0x0000001212127228 */ /* 0x004fce0000000000 */
[----:B------:R0:W-:Y:S05]  /*0480*/  STG.E.64 desc[UR4][R16.64], R18 ;  /* 0x0000001210007986 */ /* 0x0001ea000c101b04 */
[----:B------:R-:W-:Y:S05]  /*0490*/  @!P0 BRA `(.L_x_3) ;  /* 0xfffffffc00b48947 */ /* 0x000fea000383ffff */
[----:B------:R-:W-:Y:S05]  /*04a0*/  EXIT ;  /* 0x000000000000794d */ /* 0x000fea0003800000 */
.L_x_4:
[----:B------:R-:W-:-:S00]  /*04b0*/  BRA `(.L_x_4) ;  /* 0xfffffffc00fc7947 */ /* 0x000fc0000383ffff */
[----:B------:R-:W-:-:S00]  /*04c0*/  NOP ;  /* 0x0000000000007918 */ /* 0x000fc00000000000 */
        /* <DEDUP_REMOVED lines=11> */
.L_x_5:


//--------------------- .nv.shared.reserved.0     --------------------------
	.section	.nv.shared.reserved.0,"aw",@nobits
	.weak		__nv_reservedSMEM_offset_0_alias
	.size		__nv_reservedSMEM_offset_0_alias, 0, 64
	.other		__nv_reservedSMEM_offset_0_alias,@"STO_CUDA_RESERVED_SHARED STV_DEFAULT"
__nv_reservedSMEM_offset_0_alias:
	.zero		0
	.zero		64


//--------------------- .nv.constant0._Z11powerKernelPdi --------------------------
	.section	.nv.constant0._Z11powerKernelPdi,"a",@progbits
	.sectionflags	@""
	.align	4
.nv.constant0._Z11powerKernelPdi:
	.zero		908


//--------------------- SYMBOLS --------------------------

	.type		.nv.reservedSmem.offset0,@object
	.size		.nv.reservedSmem.offset0,0x4
